	.headerflags	@"EF_CUDA_TEXMODE_UNIFIED EF_CUDA_64BIT_ADDRESS EF_CUDA_ACCELERATORS EF_CUDA_SM90 EF_CUDA_VIRTUAL_SM(EF_CUDA_SM90)"
	.elftype	@"ET_EXEC"


//--------------------- .nv.info                  --------------------------
	.section	.nv.info,"",@"SHT_CUDA_INFO"
	.align	4


	//----- nvinfo : EIATTR_REGCOUNT
	.align		4
        /*0000*/ 	.byte	0x04, 0x2f
        /*0002*/ 	.short	(.L_1 - .L_0)
	.align		4
.L_0:
        /*0004*/ 	.word	index@(triton_poi_fused_clone_2)
        /*0008*/ 	.word	0x0000000f


	//----- nvinfo : EIATTR_MIN_STACK_SIZE
	.align		4
.L_1:
        /*000c*/ 	.byte	0x04, 0x12
        /*000e*/ 	.short	(.L_3 - .L_2)
	.align		4
.L_2:
        /*0010*/ 	.word	index@(triton_poi_fused_clone_2)
        /*0014*/ 	.word	0x00000000


	//----- nvinfo : EIATTR_FRAME_SIZE
	.align		4
.L_3:
        /*0018*/ 	.byte	0x04, 0x11
        /*001a*/ 	.short	(.L_5 - .L_4)
	.align		4
.L_4:
        /*001c*/ 	.word	index@(triton_poi_fused_clone_2)
        /*0020*/ 	.word	0x00000000


	//----- nvinfo : EIATTR_MIN_STACK_SIZE
	.align		4
.L_5:
        /*0024*/ 	.byte	0x04, 0x12
        /*0026*/ 	.short	(.L_7 - .L_6)
	.align		4
.L_6:
        /*0028*/ 	.word	index@(triton_poi_fused_clone_2)
        /*002c*/ 	.word	0x00000000
.L_7:


//--------------------- .nv.info.triton_poi_fused_clone_2 --------------------------
	.section	.nv.info.triton_poi_fused_clone_2,"",@"SHT_CUDA_INFO"
	.sectionflags	@""
	.align	4


	//----- nvinfo : EIATTR_CUDA_API_VERSION
	.align		4
        /*0000*/ 	.byte	0x04, 0x37
        /*0002*/ 	.short	(.L_9 - .L_8)
.L_8:
        /*0004*/ 	.word	0x0000007c


	//----- nvinfo : EIATTR_KPARAM_INFO
	.align		4
.L_9:
        /*0008*/ 	.byte	0x04, 0x17
        /*000a*/ 	.short	(.L_11 - .L_10)
.L_10:
        /*000c*/ 	.word	0x00000000
        /*0010*/ 	.short	0x0002
        /*0012*/ 	.short	0x0010
        /*0014*/ 	.byte	0x00, 0xf0, 0x11, 0x00


	//----- nvinfo : EIATTR_KPARAM_INFO
	.align		4
.L_11:
        /*0018*/ 	.byte	0x04, 0x17
        /*001a*/ 	.short	(.L_13 - .L_12)
.L_12:
        /*001c*/ 	.word	0x00000000
        /*0020*/ 	.short	0x0001
        /*0022*/ 	.short	0x0008
        /*0024*/ 	.byte	0x00, 0xf4, 0x21, 0x00


	//----- nvinfo : EIATTR_KPARAM_INFO
	.align		4
.L_13:
        /*0028*/ 	.byte	0x04, 0x17
        /*002a*/ 	.short	(.L_15 - .L_14)
.L_14:
        /*002c*/ 	.word	0x00000000
        /*0030*/ 	.short	0x0000
        /*0032*/ 	.short	0x0000
        /*0034*/ 	.byte	0x00, 0xf4, 0x21, 0x00


	//----- nvinfo : EIATTR_SPARSE_MMA_MASK
	.align		4
.L_15:
        /*0038*/ 	.byte	0x03, 0x50
        /*003a*/ 	.short	0x0000


	//----- nvinfo : EIATTR_MAXREG_COUNT
	.align		4
        /*003c*/ 	.byte	0x03, 0x1b
        /*003e*/ 	.short	0x00ff


	//----- nvinfo : EIATTR_EXIT_INSTR_OFFSETS
	.align		4
        /*0040*/ 	.byte	0x04, 0x1c
        /*0042*/ 	.short	(.L_17 - .L_16)


	//   ....[0]....
.L_16:
        /*0044*/ 	.word	0x00000230


	//   ....[1]....
        /*0048*/ 	.word	0x00000250


	//----- nvinfo : EIATTR_REQNTID
	.align		4
.L_17:
        /*004c*/ 	.byte	0x04, 0x10
        /*004e*/ 	.short	(.L_19 - .L_18)
.L_18:
        /*0050*/ 	.word	0x00000080
        /*0054*/ 	.word	0x00000001
        /*0058*/ 	.word	0x00000001


	//----- nvinfo : EIATTR_CRS_STACK_SIZE
	.align		4
.L_19:
        /*005c*/ 	.byte	0x04, 0x1e
        /*005e*/ 	.short	(.L_21 - .L_20)
.L_20:
        /*0060*/ 	.word	0x00000000


	//----- nvinfo : EIATTR_CBANK_PARAM_SIZE
	.align		4
.L_21:
        /*0064*/ 	.byte	0x03, 0x19
        /*0066*/ 	.short	0x0014


	//----- nvinfo : EIATTR_PARAM_CBANK
	.align		4
        /*0068*/ 	.byte	0x04, 0x0a
        /*006a*/ 	.short	(.L_23 - .L_22)
	.align		4
.L_22:
        /*006c*/ 	.word	index@(.nv.constant0.triton_poi_fused_clone_2)
        /*0070*/ 	.short	0x0210
        /*0072*/ 	.short	0x0014


	//----- nvinfo : EIATTR_SW_WAR
	.align		4
.L_23:
        /*0074*/ 	.byte	0x04, 0x36
        /*0076*/ 	.short	(.L_25 - .L_24)
.L_24:
        /*0078*/ 	.word	0x00000008
.L_25:


//--------------------- .nv.callgraph             --------------------------
	.section	.nv.callgraph,"",@"SHT_CUDA_CALLGRAPH"
	.align	4
	.sectionentsize	8
	.align		4
        /*0000*/ 	.word	0x00000000
	.align		4
        /*0004*/ 	.word	0xffffffff
	.align		4
        /*0008*/ 	.word	0x00000000
	.align		4
        /*000c*/ 	.word	0xfffffffe
	.align		4
        /*0010*/ 	.word	0x00000000
	.align		4
        /*0014*/ 	.word	0xfffffffd
	.align		4
        /*0018*/ 	.word	0x00000000
	.align		4
        /*001c*/ 	.word	0xfffffffc


//--------------------- .text.triton_poi_fused_clone_2 --------------------------
	.section	.text.triton_poi_fused_clone_2,"ax",@progbits
	.align	128
        .global         triton_poi_fused_clone_2
        .type           triton_poi_fused_clone_2,@function
        .size           triton_poi_fused_clone_2,(.L_x_3 - triton_poi_fused_clone_2)
        .other          triton_poi_fused_clone_2,@"STO_CUDA_ENTRY STV_DEFAULT"
triton_poi_fused_clone_2:
.text.triton_poi_fused_clone_2:
[----:B------:R-:W0:Y:S02]  /*0000*/  LDC R1, c[0x0][0x28] ;  /* 0x00000a00ff017b82 */ /* 0x000e240000000800 */
[----:B------:R-:W1:Y:S01]  /*0010*/  S2R R0, SR_TID.X ;  /* 0x0000000000007919 */ /* 0x000e620000002100 */
[----:B------:R-:W2:Y:S01]  /*0020*/  LDC.64 R2, c[0x0][0x210] ;  /* 0x00008400ff027b82 */ /* 0x000ea20000000a00 */
[----:B------:R-:W-:Y:S01]  /*0030*/  ULDC.64 UR4, c[0x0][0x208] ;  /* 0x0000820000047ab9 */ /* 0x000fe20000000a00 */
[----:B------:R-:W-:Y:S01]  /*0040*/  BSSY B0, `(.L_x_0) ;  /* 0x000001e000007945 */ /* 0x000fe20003800000 */
[----:B------:R-:W3:Y:S01]  /*0050*/  S2R R7, SR_CTAID.X ;  /* 0x0000000000077919 */ /* 0x000ee20000002500 */
[----:B-1----:R-:W-:Y:S01]  /*0060*/  IMAD.SHL.U32 R0, R0, 0x2, RZ ;  /* 0x0000000200007824 */ /* 0x002fe200078e00ff */
[----:B---3--:R-:W-:-:S04]  /*0070*/  SHF.R.S32.HI R6, RZ, 0x17, R7 ;  /* 0x00000017ff067819 */ /* 0x008fc80000011407 */
[----:B------:R-:W-:Y:S02]  /*0080*/  LOP3.LUT R0, R0, 0xfe, RZ, 0xc0, !PT ;  /* 0x000000fe00007812 */ /* 0x000fe400078ec0ff */
[----:B------:R-:W-:-:S03]  /*0090*/  SGXT R6, R6, 0x1 ;  /* 0x000000010606781a */ /* 0x000fc60000000200 */
[----:B------:R-:W-:-:S05]  /*00a0*/  IMAD R7, R7, 0x100, R0 ;  /* 0x0000010007077824 */ /* 0x000fca00078e0200 */
[CC--:B------:R-:W-:Y:S02]  /*00b0*/  LEA.HI R4, R6.reuse, R7.reuse, RZ, 0x4 ;  /* 0x0000000706047211 */ /* 0x0c0fe400078f20ff */
[CC--:B------:R-:W-:Y:S02]  /*00c0*/  LEA.HI R0, R6.reuse, R7.reuse, RZ, 0x2 ;  /* 0x0000000706007211 */ /* 0x0c0fe400078f10ff */
[----:B------:R-:W-:Y:S02]  /*00d0*/  SHF.R.S32.HI R8, RZ, 0x4, R4 ;  /* 0x00000004ff087819 */ /* 0x000fe40000011404 */
[----:B------:R-:W1:Y:S01]  /*00e0*/  LDC.64 R4, c[0x0][0x218] ;  /* 0x00008600ff047b82 */ /* 0x000e620000000a00 */
[----:B------:R-:W-:Y:S02]  /*00f0*/  LEA.HI R6, R6, R7, RZ, 0x6 ;  /* 0x0000000706067211 */ /* 0x000fe400078f30ff */
[----:B------:R-:W-:Y:S02]  /*0100*/  SHF.R.S32.HI R9, RZ, 0x2, R0 ;  /* 0x00000002ff097819 */ /* 0x000fe40000011400 */
[----:B------:R-:W-:-:S02]  /*0110*/  LEA.HI R10, R8, R8, RZ, 0x2 ;  /* 0x00000008080a7211 */ /* 0x000fc400078f10ff */
[----:B------:R-:W-:Y:S02]  /*0120*/  LOP3.LUT R12, R6, 0xffffffc0, RZ, 0xc0, !PT ;  /* 0xffffffc0060c7812 */ /* 0x000fe400078ec0ff */
[----:B------:R-:W-:Y:S02]  /*0130*/  LOP3.LUT R0, R0, 0xfffffffc, RZ, 0xc0, !PT ;  /* 0xfffffffc00007812 */ /* 0x000fe400078ec0ff */
[----:B------:R-:W-:Y:S02]  /*0140*/  LEA.HI R6, R9, R9, RZ, 0x2 ;  /* 0x0000000909067211 */ /* 0x000fe400078f10ff */
[----:B------:R-:W-:Y:S02]  /*0150*/  LOP3.LUT R11, R10, 0x3ffffffc, RZ, 0xc0, !PT ;  /* 0x3ffffffc0a0b7812 */ /* 0x000fe400078ec0ff */
[----:B------:R-:W-:Y:S02]  /*0160*/  ISETP.GE.AND P0, PT, R7, 0x100, PT ;  /* 0x000001000700780c */ /* 0x000fe40003f06270 */
[----:B------:R-:W-:Y:S01]  /*0170*/  IADD3 R0, R12, R7, -R0 ;  /* 0x000000070c007210 */ /* 0x000fe20007ffe800 */
[----:B------:R-:W-:Y:S01]  /*0180*/  IMAD.IADD R11, R8, 0x1, -R11 ;  /* 0x00000001080b7824 */ /* 0x000fe200078e0a0b */
[----:B------:R-:W-:-:S03]  /*0190*/  LOP3.LUT R6, R6, 0xffffffc, RZ, 0xc0, !PT ;  /* 0x0ffffffc06067812 */ /* 0x000fc600078ec0ff */
[----:B------:R-:W-:Y:S02]  /*01a0*/  IMAD R11, R11, 0x4, R0 ;  /* 0x000000040b0b7824 */ /* 0x000fe400078e0200 */
[----:B------:R-:W-:Y:S02]  /*01b0*/  IMAD.IADD R6, R9, 0x1, -R6 ;  /* 0x0000000109067824 */ /* 0x000fe400078e0a06 */
[----:B-1----:R-:W-:-:S04]  /*01c0*/  IMAD.WIDE R4, R7, 0x4, R4 ;  /* 0x0000000407047825 */ /* 0x002fc800078e0204 */
[----:B------:R-:W-:Y:S01]  /*01d0*/  IMAD R11, R6, 0x10, R11 ;  /* 0x00000010060b7824 */ /* 0x000fe200078e020b */
[----:B------:R-:W-:-:S03]  /*01e0*/  CS2R R6, SRZ ;  /* 0x0000000000067805 */ /* 0x000fc6000001ff00 */
[----:B--2---:R-:W-:Y:S01]  /*01f0*/  IMAD.WIDE R2, R11, 0x4, R2 ;  /* 0x000000040b027825 */ /* 0x004fe200078e0202 */
[----:B------:R-:W-:Y:S06]  /*0200*/  @P0 BRA `(.L_x_1) ;  /* 0x0000000000040947 */ /* 0x000fec0003800000 */
[----:B------:R1:W5:Y:S02]  /*0210*/  LDG.E.64 R6, desc[UR4][R2.64] ;  /* 0x0000000402067981 */ /* 0x000364000c1e1b00 */
.L_x_1:
[----:B------:R-:W-:Y:S05]  /*0220*/  BSYNC B0 ;  /* 0x0000000000007941 */ /* 0x000fea0003800000 */
.L_x_0:
[----:B------:R-:W-:Y:S05]  /*0230*/  @P0 EXIT ;  /* 0x000000000000094d */ /* 0x000fea0003800000 */
[----:B-----5:R-:W-:Y:S01]  /*0240*/  STG.E.64 desc[UR4][R4.64], R6 ;  /* 0x0000000604007986 */ /* 0x020fe2000c101b04 */
[----:B------:R-:W-:Y:S05]  /*0250*/  EXIT ;  /* 0x000000000000794d */ /* 0x000fea0003800000 */
.L_x_2:
[----:B------:R-:W-:-:S00]  /*0260*/  BRA `(.L_x_2) ;  /* 0xfffffffc00fc7947 */ /* 0x000fc0000383ffff */
[----:B------:R-:W-:-:S00]  /*0270*/  NOP ;  /* 0x0000000000007918 */ /* 0x000fc00000000000 */
        /* <DEDUP_REMOVED lines=8> */
.L_x_3:


//--------------------- .nv.constant0.triton_poi_fused_clone_2 --------------------------
	.section	.nv.constant0.triton_poi_fused_clone_2,"a",@progbits
	.sectionflags	@""
	.align	4
.nv.constant0.triton_poi_fused_clone_2:
	.zero		548
